//
// Generated by NVIDIA NVVM Compiler
//
// Compiler Build ID: CL-36424714
// Cuda compilation tools, release 13.0, V13.0.88
// Based on NVVM 20.0.0
//

.version 9.0
.target sm_100
.address_size 64

	// .globl	_Z11mat_vec_dotPKfS0_Pfmm

.visible .entry _Z11mat_vec_dotPKfS0_Pfmm(
	.param .u64 .ptr .align 1 _Z11mat_vec_dotPKfS0_Pfmm_param_0,
	.param .u64 .ptr .align 1 _Z11mat_vec_dotPKfS0_Pfmm_param_1,
	.param .u64 .ptr .align 1 _Z11mat_vec_dotPKfS0_Pfmm_param_2,
	.param .u64 _Z11mat_vec_dotPKfS0_Pfmm_param_3,
	.param .u64 _Z11mat_vec_dotPKfS0_Pfmm_param_4
)
{
	.reg .pred 	%p<11>;
	.reg .b32 	%r<5>;
	.reg .b32 	%f<112>;
	.reg .b64 	%rd<143>;

	ld.param.u64 	%rd28, [_Z11mat_vec_dotPKfS0_Pfmm_param_0];
	ld.param.u64 	%rd29, [_Z11mat_vec_dotPKfS0_Pfmm_param_1];
	ld.param.u64 	%rd26, [_Z11mat_vec_dotPKfS0_Pfmm_param_2];
	ld.param.u64 	%rd30, [_Z11mat_vec_dotPKfS0_Pfmm_param_3];
	ld.param.u64 	%rd27, [_Z11mat_vec_dotPKfS0_Pfmm_param_4];
	cvta.to.global.u64 	%rd1, %rd29;
	cvta.to.global.u64 	%rd2, %rd28;
	mov.u32 	%r1, %ctaid.x;
	mov.u32 	%r2, %ntid.x;
	mov.u32 	%r3, %tid.x;
	mad.lo.s32 	%r4, %r1, %r2, %r3;
	cvt.s64.s32 	%rd3, %r4;
	setp.lt.u64 	%p1, %rd30, %rd3;
	@%p1 bra 	$L__BB0_14;
	setp.eq.s64 	%p2, %rd27, 0;
	mov.f32 	%f111, 0f00000000;
	@%p2 bra 	$L__BB0_13;
	mul.lo.s64 	%rd4, %rd27, %rd3;
	and.b64  	%rd5, %rd27, 15;
	setp.lt.u64 	%p3, %rd27, 16;
	mov.f32 	%f111, 0f00000000;
	mov.b64 	%rd139, 0;
	@%p3 bra 	$L__BB0_5;
	and.b64  	%rd139, %rd27, -16;
	add.s64 	%rd136, %rd1, 32;
	shl.b64 	%rd32, %rd4, 2;
	add.s64 	%rd33, %rd32, %rd2;
	add.s64 	%rd135, %rd33, 32;
	mov.f32 	%f111, 0f00000000;
	mov.u64 	%rd137, %rd139;
$L__BB0_4:
	.pragma "nounroll";
	ld.global.f32 	%f18, [%rd135+-32];
	ld.global.f32 	%f19, [%rd136+-32];
	fma.rn.f32 	%f20, %f18, %f19, %f111;
	ld.global.f32 	%f21, [%rd135+-28];
	ld.global.f32 	%f22, [%rd136+-28];
	fma.rn.f32 	%f23, %f21, %f22, %f20;
	ld.global.f32 	%f24, [%rd135+-24];
	ld.global.f32 	%f25, [%rd136+-24];
	fma.rn.f32 	%f26, %f24, %f25, %f23;
	ld.global.f32 	%f27, [%rd135+-20];
	ld.global.f32 	%f28, [%rd136+-20];
	fma.rn.f32 	%f29, %f27, %f28, %f26;
	ld.global.f32 	%f30, [%rd135+-16];
	ld.global.f32 	%f31, [%rd136+-16];
	fma.rn.f32 	%f32, %f30, %f31, %f29;
	ld.global.f32 	%f33, [%rd135+-12];
	ld.global.f32 	%f34, [%rd136+-12];
	fma.rn.f32 	%f35, %f33, %f34, %f32;
	ld.global.f32 	%f36, [%rd135+-8];
	ld.global.f32 	%f37, [%rd136+-8];
	fma.rn.f32 	%f38, %f36, %f37, %f35;
	ld.global.f32 	%f39, [%rd135+-4];
	ld.global.f32 	%f40, [%rd136+-4];
	fma.rn.f32 	%f41, %f39, %f40, %f38;
	ld.global.f32 	%f42, [%rd135];
	ld.global.f32 	%f43, [%rd136];
	fma.rn.f32 	%f44, %f42, %f43, %f41;
	ld.global.f32 	%f45, [%rd135+4];
	ld.global.f32 	%f46, [%rd136+4];
	fma.rn.f32 	%f47, %f45, %f46, %f44;
	ld.global.f32 	%f48, [%rd135+8];
	ld.global.f32 	%f49, [%rd136+8];
	fma.rn.f32 	%f50, %f48, %f49, %f47;
	ld.global.f32 	%f51, [%rd135+12];
	ld.global.f32 	%f52, [%rd136+12];
	fma.rn.f32 	%f53, %f51, %f52, %f50;
	ld.global.f32 	%f54, [%rd135+16];
	ld.global.f32 	%f55, [%rd136+16];
	fma.rn.f32 	%f56, %f54, %f55, %f53;
	ld.global.f32 	%f57, [%rd135+20];
	ld.global.f32 	%f58, [%rd136+20];
	fma.rn.f32 	%f59, %f57, %f58, %f56;
	ld.global.f32 	%f60, [%rd135+24];
	ld.global.f32 	%f61, [%rd136+24];
	fma.rn.f32 	%f62, %f60, %f61, %f59;
	ld.global.f32 	%f63, [%rd135+28];
	ld.global.f32 	%f64, [%rd136+28];
	fma.rn.f32 	%f111, %f63, %f64, %f62;
	add.s64 	%rd137, %rd137, -16;
	add.s64 	%rd136, %rd136, 64;
	add.s64 	%rd135, %rd135, 64;
	setp.ne.s64 	%p4, %rd137, 0;
	@%p4 bra 	$L__BB0_4;
$L__BB0_5:
	setp.eq.s64 	%p5, %rd5, 0;
	@%p5 bra 	$L__BB0_13;
	and.b64  	%rd16, %rd27, 7;
	setp.lt.u64 	%p6, %rd5, 8;
	@%p6 bra 	$L__BB0_8;
	add.s64 	%rd34, %rd139, %rd4;
	shl.b64 	%rd35, %rd34, 2;
	add.s64 	%rd36, %rd2, %rd35;
	ld.global.f32 	%f66, [%rd36];
	shl.b64 	%rd37, %rd139, 2;
	add.s64 	%rd38, %rd1, %rd37;
	ld.global.f32 	%f67, [%rd38];
	fma.rn.f32 	%f68, %f66, %f67, %f111;
	add.s64 	%rd39, %rd139, 1;
	and.b64  	%rd40, %rd39, 4294967295;
	add.s64 	%rd41, %rd40, %rd4;
	shl.b64 	%rd42, %rd41, 2;
	add.s64 	%rd43, %rd2, %rd42;
	ld.global.f32 	%f69, [%rd43];
	shl.b64 	%rd44, %rd39, 2;
	and.b64  	%rd45, %rd44, 17179869180;
	add.s64 	%rd46, %rd1, %rd45;
	ld.global.f32 	%f70, [%rd46];
	fma.rn.f32 	%f71, %f69, %f70, %f68;
	add.s64 	%rd47, %rd139, 2;
	and.b64  	%rd48, %rd47, 4294967295;
	add.s64 	%rd49, %rd48, %rd4;
	shl.b64 	%rd50, %rd49, 2;
	add.s64 	%rd51, %rd2, %rd50;
	ld.global.f32 	%f72, [%rd51];
	shl.b64 	%rd52, %rd47, 2;
	and.b64  	%rd53, %rd52, 17179869180;
	add.s64 	%rd54, %rd1, %rd53;
	ld.global.f32 	%f73, [%rd54];
	fma.rn.f32 	%f74, %f72, %f73, %f71;
	add.s64 	%rd55, %rd139, 3;
	and.b64  	%rd56, %rd55, 4294967295;
	add.s64 	%rd57, %rd56, %rd4;
	shl.b64 	%rd58, %rd57, 2;
	add.s64 	%rd59, %rd2, %rd58;
	ld.global.f32 	%f75, [%rd59];
	shl.b64 	%rd60, %rd55, 2;
	and.b64  	%rd61, %rd60, 17179869180;
	add.s64 	%rd62, %rd1, %rd61;
	ld.global.f32 	%f76, [%rd62];
	fma.rn.f32 	%f77, %f75, %f76, %f74;
	add.s64 	%rd63, %rd139, 4;
	and.b64  	%rd64, %rd63, 4294967295;
	add.s64 	%rd65, %rd64, %rd4;
	shl.b64 	%rd66, %rd65, 2;
	add.s64 	%rd67, %rd2, %rd66;
	ld.global.f32 	%f78, [%rd67];
	shl.b64 	%rd68, %rd63, 2;
	and.b64  	%rd69, %rd68, 17179869180;
	add.s64 	%rd70, %rd1, %rd69;
	ld.global.f32 	%f79, [%rd70];
	fma.rn.f32 	%f80, %f78, %f79, %f77;
	add.s64 	%rd71, %rd139, 5;
	and.b64  	%rd72, %rd71, 4294967295;
	add.s64 	%rd73, %rd72, %rd4;
	shl.b64 	%rd74, %rd73, 2;
	add.s64 	%rd75, %rd2, %rd74;
	ld.global.f32 	%f81, [%rd75];
	shl.b64 	%rd76, %rd71, 2;
	and.b64  	%rd77, %rd76, 17179869180;
	add.s64 	%rd78, %rd1, %rd77;
	ld.global.f32 	%f82, [%rd78];
	fma.rn.f32 	%f83, %f81, %f82, %f80;
	add.s64 	%rd79, %rd139, 6;
	and.b64  	%rd80, %rd79, 4294967295;
	add.s64 	%rd81, %rd80, %rd4;
	shl.b64 	%rd82, %rd81, 2;
	add.s64 	%rd83, %rd2, %rd82;
	ld.global.f32 	%f84, [%rd83];
	shl.b64 	%rd84, %rd79, 2;
	and.b64  	%rd85, %rd84, 17179869180;
	add.s64 	%rd86, %rd1, %rd85;
	ld.global.f32 	%f85, [%rd86];
	fma.rn.f32 	%f86, %f84, %f85, %f83;
	add.s64 	%rd87, %rd139, 7;
	and.b64  	%rd88, %rd87, 4294967295;
	add.s64 	%rd89, %rd88, %rd4;
	shl.b64 	%rd90, %rd89, 2;
	add.s64 	%rd91, %rd2, %rd90;
	ld.global.f32 	%f87, [%rd91];
	shl.b64 	%rd92, %rd87, 2;
	and.b64  	%rd93, %rd92, 17179869180;
	add.s64 	%rd94, %rd1, %rd93;
	ld.global.f32 	%f88, [%rd94];
	fma.rn.f32 	%f111, %f87, %f88, %f86;
	add.s64 	%rd95, %rd139, 8;
	and.b64  	%rd139, %rd95, 4294967295;
$L__BB0_8:
	setp.eq.s64 	%p7, %rd16, 0;
	@%p7 bra 	$L__BB0_13;
	and.b64  	%rd141, %rd27, 3;
	setp.lt.u64 	%p8, %rd16, 4;
	@%p8 bra 	$L__BB0_11;
	add.s64 	%rd96, %rd139, %rd4;
	shl.b64 	%rd97, %rd96, 2;
	add.s64 	%rd98, %rd2, %rd97;
	ld.global.f32 	%f90, [%rd98];
	shl.b64 	%rd99, %rd139, 2;
	add.s64 	%rd100, %rd1, %rd99;
	ld.global.f32 	%f91, [%rd100];
	fma.rn.f32 	%f92, %f90, %f91, %f111;
	add.s64 	%rd101, %rd139, 1;
	and.b64  	%rd102, %rd101, 4294967295;
	add.s64 	%rd103, %rd102, %rd4;
	shl.b64 	%rd104, %rd103, 2;
	add.s64 	%rd105, %rd2, %rd104;
	ld.global.f32 	%f93, [%rd105];
	shl.b64 	%rd106, %rd101, 2;
	and.b64  	%rd107, %rd106, 17179869180;
	add.s64 	%rd108, %rd1, %rd107;
	ld.global.f32 	%f94, [%rd108];
	fma.rn.f32 	%f95, %f93, %f94, %f92;
	add.s64 	%rd109, %rd139, 2;
	and.b64  	%rd110, %rd109, 4294967295;
	add.s64 	%rd111, %rd110, %rd4;
	shl.b64 	%rd112, %rd111, 2;
	add.s64 	%rd113, %rd2, %rd112;
	ld.global.f32 	%f96, [%rd113];
	shl.b64 	%rd114, %rd109, 2;
	and.b64  	%rd115, %rd114, 17179869180;
	add.s64 	%rd116, %rd1, %rd115;
	ld.global.f32 	%f97, [%rd116];
	fma.rn.f32 	%f98, %f96, %f97, %f95;
	add.s64 	%rd117, %rd139, 3;
	and.b64  	%rd118, %rd117, 4294967295;
	add.s64 	%rd119, %rd118, %rd4;
	shl.b64 	%rd120, %rd119, 2;
	add.s64 	%rd121, %rd2, %rd120;
	ld.global.f32 	%f99, [%rd121];
	shl.b64 	%rd122, %rd117, 2;
	and.b64  	%rd123, %rd122, 17179869180;
	add.s64 	%rd124, %rd1, %rd123;
	ld.global.f32 	%f100, [%rd124];
	fma.rn.f32 	%f111, %f99, %f100, %f98;
	add.s64 	%rd125, %rd139, 4;
	and.b64  	%rd139, %rd125, 4294967295;
$L__BB0_11:
	setp.eq.s64 	%p9, %rd141, 0;
	@%p9 bra 	$L__BB0_13;
$L__BB0_12:
	.pragma "nounroll";
	add.s64 	%rd126, %rd139, %rd4;
	shl.b64 	%rd127, %rd126, 2;
	add.s64 	%rd128, %rd2, %rd127;
	ld.global.f32 	%f101, [%rd128];
	shl.b64 	%rd129, %rd139, 2;
	add.s64 	%rd130, %rd1, %rd129;
	ld.global.f32 	%f102, [%rd130];
	fma.rn.f32 	%f111, %f101, %f102, %f111;
	add.s64 	%rd131, %rd139, 1;
	and.b64  	%rd139, %rd131, 4294967295;
	add.s64 	%rd141, %rd141, -1;
	setp.ne.s64 	%p10, %rd141, 0;
	@%p10 bra 	$L__BB0_12;
$L__BB0_13:
	cvta.to.global.u64 	%rd132, %rd26;
	shl.b64 	%rd133, %rd3, 2;
	add.s64 	%rd134, %rd132, %rd133;
	st.global.f32 	[%rd134], %f111;
$L__BB0_14:
	ret;

}


// ===== COMPILED SASS (sm_100) =====

	.target	sm_100

	.elftype	@"ET_EXEC"


//--------------------- .note.nv.tkinfo           --------------------------
	.section	.note.nv.tkinfo,"",@"SHT_NOTE"
	.sectionflags	@"SHF_NOTE_NV_TKINFO"
	.tkinfo
        /*0018*/ 	.word	0x00000002
        /*0030*/ 	.string	""
        /*0030*/ 	.string	"ptxas"
        /*0030*/ 	.string	"Cuda compilation tools, release 13.0, V13.0.88"
        /*0030*/ 	.string	"Build cuda_13.0.r13.0/compiler.36424714_0"
        /*0030*/ 	.string	"-arch sm_100 -m 64 "



//--------------------- .note.nv.cuinfo           --------------------------
	.section	.note.nv.cuinfo,"",@"SHT_NOTE"
	.sectionflags	@"SHF_NOTE_NV_CUINFO"
        /*0018*/ 	.short	0x0002
        /*001a*/ 	.short	0x0064
        /*001c*/ 	.short	0x0082
	.zero		2


//--------------------- .nv.info                  --------------------------
	.section	.nv.info,"",@"SHT_CUDA_INFO"
	.align	4


	//----- nvinfo : EIATTR_REGCOUNT
	.align		4
        /*0000*/ 	.byte	0x04, 0x2f
        /*0002*/ 	.short	(.L_1 - .L_0)
	.align		4
.L_0:
        /*0004*/ 	.word	index@(_Z11mat_vec_dotPKfS0_Pfmm)
        /*0008*/ 	.word	0x00000020


	//----- nvinfo : EIATTR_FRAME_SIZE
	.align		4
.L_1:
        /*000c*/ 	.byte	0x04, 0x11
        /*000e*/ 	.short	(.L_3 - .L_2)
	.align		4
.L_2:
        /*0010*/ 	.word	index@(_Z11mat_vec_dotPKfS0_Pfmm)
        /*0014*/ 	.word	0x00000000


	//----- nvinfo : EIATTR_MIN_STACK_SIZE
	.align		4
.L_3:
        /*0018*/ 	.byte	0x04, 0x12
        /*001a*/ 	.short	(.L_5 - .L_4)
	.align		4
.L_4:
        /*001c*/ 	.word	index@(_Z11mat_vec_dotPKfS0_Pfmm)
        /*0020*/ 	.word	0x00000000
.L_5:


//--------------------- .nv.compat                --------------------------
	.section	.nv.compat,"",@"SHT_CUDA_COMPAT_INFO"
	.align	4
        /*0000*/ 	.byte	0x02, 0x09, 0x00, 0x00, 0x02, 0x02, 0x01, 0x00, 0x02, 0x05, 0x05, 0x00, 0x03, 0x07, 0x01, 0x01
        /*0010*/ 	.byte	0x02, 0x03, 0x00, 0x00, 0x02, 0x06, 0x01, 0x00, 0x04, 0x0b, 0x08, 0x00, 0x09, 0x00, 0x00, 0x00
        /*0020*/ 	.byte	0x00, 0x00, 0x00, 0x00


//--------------------- .nv.info._Z11mat_vec_dotPKfS0_Pfmm --------------------------
	.section	.nv.info._Z11mat_vec_dotPKfS0_Pfmm,"",@"SHT_CUDA_INFO"
	.sectionflags	@""
	.align	4


	//----- nvinfo : EIATTR_CUDA_API_VERSION
	.align		4
        /*0000*/ 	.byte	0x04, 0x37
        /*0002*/ 	.short	(.L_7 - .L_6)
.L_6:
        /*0004*/ 	.word	0x00000082


	//----- nvinfo : EIATTR_KPARAM_INFO
	.align		4
.L_7:
        /*0008*/ 	.byte	0x04, 0x17
        /*000a*/ 	.short	(.L_9 - .L_8)
.L_8:
        /*000c*/ 	.word	0x00000000
        /*0010*/ 	.short	0x0004
        /*0012*/ 	.short	0x0020
        /*0014*/ 	.byte	0x00, 0xf0, 0x21, 0x00


	//----- nvinfo : EIATTR_KPARAM_INFO
	.align		4
.L_9:
        /*0018*/ 	.byte	0x04, 0x17
        /*001a*/ 	.short	(.L_11 - .L_10)
.L_10:
        /*001c*/ 	.word	0x00000000
        /*0020*/ 	.short	0x0003
        /*0022*/ 	.short	0x0018
        /*0024*/ 	.byte	0x00, 0xf0, 0x21, 0x00


	//----- nvinfo : EIATTR_KPARAM_INFO
	.align		4
.L_11:
        /*0028*/ 	.byte	0x04, 0x17
        /*002a*/ 	.short	(.L_13 - .L_12)
.L_12:
        /*002c*/ 	.word	0x00000000
        /*0030*/ 	.short	0x0002
        /*0032*/ 	.short	0x0010
        /*0034*/ 	.byte	0x00, 0xf5, 0x21, 0x00


	//----- nvinfo : EIATTR_KPARAM_INFO
	.align		4
.L_13:
        /*0038*/ 	.byte	0x04, 0x17
        /*003a*/ 	.short	(.L_15 - .L_14)
.L_14:
        /*003c*/ 	.word	0x00000000
        /*0040*/ 	.short	0x0001
        /*0042*/ 	.short	0x0008
        /*0044*/ 	.byte	0x00, 0xf5, 0x21, 0x00


	//----- nvinfo : EIATTR_KPARAM_INFO
	.align		4
.L_15:
        /*0048*/ 	.byte	0x04, 0x17
        /*004a*/ 	.short	(.L_17 - .L_16)
.L_16:
        /*004c*/ 	.word	0x00000000
        /*0050*/ 	.short	0x0000
        /*0052*/ 	.short	0x0000
        /*0054*/ 	.byte	0x00, 0xf5, 0x21, 0x00


	//----- nvinfo : EIATTR_SPARSE_MMA_MASK
	.align		4
.L_17:
        /*0058*/ 	.byte	0x03, 0x50
        /*005a*/ 	.short	0x0000


	//----- nvinfo : EIATTR_MAXREG_COUNT
	.align		4
        /*005c*/ 	.byte	0x03, 0x1b
        /*005e*/ 	.short	0x00ff


	//----- nvinfo : EIATTR_MERCURY_ISA_VERSION
	.align		4
        /*0060*/ 	.byte	0x03, 0x5f
        /*0062*/ 	.short	0x0101


	//----- nvinfo : EIATTR_VRC_CTA_INIT_COUNT
	.align		4
        /*0064*/ 	.byte	0x02, 0x4a
	.zero		1
	.zero		1


	//----- nvinfo : EIATTR_EXIT_INSTR_OFFSETS
	.align		4
        /*0068*/ 	.byte	0x04, 0x1c
        /*006a*/ 	.short	(.L_19 - .L_18)


	//   ....[0]....
.L_18:
        /*006c*/ 	.word	0x00000090


	//   ....[1]....
        /*0070*/ 	.word	0x00001510


	//----- nvinfo : EIATTR_CBANK_PARAM_SIZE
	.align		4
.L_19:
        /*0074*/ 	.byte	0x03, 0x19
        /*0076*/ 	.short	0x0028


	//----- nvinfo : EIATTR_PARAM_CBANK
	.align		4
        /*0078*/ 	.byte	0x04, 0x0a
        /*007a*/ 	.short	(.L_21 - .L_20)
	.align		4
.L_20:
        /*007c*/ 	.word	index@(.nv.constant0._Z11mat_vec_dotPKfS0_Pfmm)
        /*0080*/ 	.short	0x0380
        /*0082*/ 	.short	0x0028


	//----- nvinfo : EIATTR_SW_WAR
	.align		4
.L_21:
        /*0084*/ 	.byte	0x04, 0x36
        /*0086*/ 	.short	(.L_23 - .L_22)
.L_22:
        /*0088*/ 	.word	0x00000008
.L_23:


//--------------------- .nv.callgraph             --------------------------
	.section	.nv.callgraph,"",@"SHT_CUDA_CALLGRAPH"
	.align	4
	.sectionentsize	8
	.align		4
        /*0000*/ 	.word	0x00000000
	.align		4
        /*0004*/ 	.word	0xffffffff
	.align		4
        /*0008*/ 	.word	0x00000000
	.align		4
        /*000c*/ 	.word	0xfffffffe
	.align		4
        /*0010*/ 	.word	0x00000000
	.align		4
        /*0014*/ 	.word	0xfffffffd
	.align		4
        /*0018*/ 	.word	0x00000000
	.align		4
        /*001c*/ 	.word	0xfffffffc


//--------------------- .text._Z11mat_vec_dotPKfS0_Pfmm --------------------------
	.section	.text._Z11mat_vec_dotPKfS0_Pfmm,"ax",@progbits
	.align	128
        .global         _Z11mat_vec_dotPKfS0_Pfmm
        .type           _Z11mat_vec_dotPKfS0_Pfmm,@function
        .size           _Z11mat_vec_dotPKfS0_Pfmm,(.L_x_7 - _Z11mat_vec_dotPKfS0_Pfmm)
        .other          _Z11mat_vec_dotPKfS0_Pfmm,@"STO_CUDA_ENTRY STV_DEFAULT"
_Z11mat_vec_dotPKfS0_Pfmm:
.text._Z11mat_vec_dotPKfS0_Pfmm:
[----:B------:R-:W-:Y:S01]  /*0000*/  LDC R1, c[0x0][0x37c] ;  /* 0x0000df00ff017b82 */ /* 0x000fe20000000800 */
[----:B------:R-:W0:Y:S07]  /*0010*/  S2R R3, SR_TID.X ;  /* 0x0000000000037919 */ /* 0x000e2e0000002100 */
[----:B------:R-:W0:Y:S01]  /*0020*/  S2UR UR4, SR_CTAID.X ;  /* 0x00000000000479c3 */ /* 0x000e220000002500 */
[----:B------:R-:W1:Y:S07]  /*0030*/  LDCU.64 UR6, c[0x0][0x398] ;  /* 0x00007300ff0677ac */ /* 0x000e6e0008000a00 */
[----:B------:R-:W0:Y:S02]  /*0040*/  LDC R0, c[0x0][0x360] ;  /* 0x0000d800ff007b82 */ /* 0x000e240000000800 */
[----:B0-----:R-:W-:-:S05]  /*0050*/  IMAD R0, R0, UR4, R3 ;  /* 0x0000000400007c24 */ /* 0x001fca000f8e0203 */
[----:B-1----:R-:W-:Y:S02]  /*0060*/  ISETP.GT.U32.AND P0, PT, R0, UR6, PT ;  /* 0x0000000600007c0c */ /* 0x002fe4000bf04070 */
[----:B------:R-:W-:-:S04]  /*0070*/  SHF.R.S32.HI R3, RZ, 0x1f, R0 ;  /* 0x0000001fff037819 */ /* 0x000fc80000011400 */
[----:B------:R-:W-:-:S13]  /*0080*/  ISETP.GT.U32.AND.EX P0, PT, R3, UR7, PT, P0 ;  /* 0x0000000703007c0c */ /* 0x000fda000bf04100 */
[----:B------:R-:W-:Y:S05]  /*0090*/  @P0 EXIT ;  /* 0x000000000000094d */ /* 0x000fea0003800000 */
[----:B------:R-:W0:Y:S01]  /*00a0*/  LDCU.64 UR8, c[0x0][0x3a0] ;  /* 0x00007400ff0877ac */ /* 0x000e220008000a00 */
[----:B------:R-:W-:Y:S01]  /*00b0*/  IMAD.MOV.U32 R4, RZ, RZ, RZ ;  /* 0x000000ffff047224 */ /* 0x000fe200078e00ff */
[----:B------:R-:W1:Y:S01]  /*00c0*/  LDCU.64 UR20, c[0x0][0x358] ;  /* 0x00006b00ff1477ac */ /* 0x000e620008000a00 */
[----:B0-----:R-:W-:-:S04]  /*00d0*/  UISETP.NE.U32.AND UP0, UPT, UR8, URZ, UPT ;  /* 0x000000ff0800728c */ /* 0x001fc8000bf05070 */
[----:B------:R-:W-:-:S09]  /*00e0*/  UISETP.NE.AND.EX UP0, UPT, UR9, URZ, UPT, UP0 ;  /* 0x000000ff0900728c */ /* 0x000fd2000bf05300 */
[----:B-1----:R-:W-:Y:S05]  /*00f0*/  BRA.U !UP0, `(.L_x_0) ;  /* 0x0000001108f47547 */ /* 0x002fea000b800000 */
[----:B------:R-:W-:Y:S02]  /*0100*/  UISETP.GE.U32.AND UP0, UPT, UR8, 0x10, UPT ;  /* 0x000000100800788c */ /* 0x000fe4000bf06070 */
[----:B------:R-:W-:Y:S01]  /*0110*/  IMAD R5, R3, UR8, RZ ;  /* 0x0000000803057c24 */ /* 0x000fe2000f8e02ff */
[----:B------:R-:W-:Y:S02]  /*0120*/  ULOP3.LUT UR10, UR8, 0xf, URZ, 0xc0, !UPT ;  /* 0x0000000f080a7892 */ /* 0x000fe4000f8ec0ff */
[C---:B------:R-:W-:Y:S01]  /*0130*/  IMAD.WIDE.U32 R12, R0.reuse, UR8, RZ ;  /* 0x00000008000c7c25 */ /* 0x040fe2000f8e00ff */
[----:B------:R-:W-:Y:S02]  /*0140*/  UISETP.GE.U32.AND.EX UP0, UPT, UR9, URZ, UPT, UP0 ;  /* 0x000000ff0900728c */ /* 0x000fe4000bf06100 */
[----:B------:R-:W-:Y:S01]  /*0150*/  UISETP.NE.U32.AND UP1, UPT, UR10, URZ, UPT ;  /* 0x000000ff0a00728c */ /* 0x000fe2000bf25070 */
[----:B------:R-:W-:Y:S01]  /*0160*/  IMAD R5, R0, UR9, R5 ;  /* 0x0000000900057c24 */ /* 0x000fe2000f8e0205 */
[----:B------:R-:W-:Y:S01]  /*0170*/  UMOV UR4, URZ ;  /* 0x000000ff00047c82 */ /* 0x000fe20008000000 */
[----:B------:R-:W-:Y:S01]  /*0180*/  IMAD.MOV.U32 R4, RZ, RZ, RZ ;  /* 0x000000ffff047224 */ /* 0x000fe200078e00ff */
[----:B------:R-:W-:Y:S01]  /*0190*/  UISETP.NE.AND.EX UP1, UPT, URZ, URZ, UPT, UP1 ;  /* 0x000000ffff00728c */ /* 0x000fe2000bf25310 */
[----:B------:R-:W-:Y:S01]  /*01a0*/  IMAD.IADD R2, R13, 0x1, R5 ;  /* 0x000000010d027824 */ /* 0x000fe200078e0205 */
[----:B------:R-:W-:Y:S01]  /*01b0*/  UMOV UR6, URZ ;  /* 0x000000ff00067c82 */ /* 0x000fe20008000000 */
[----:B------:R-:W-:Y:S08]  /*01c0*/  BRA.U !UP0, `(.L_x_1) ;  /* 0x00000005081c7547 */ /* 0x000ff0000b800000 */
[----:B------:R-:W0:Y:S01]  /*01d0*/  LDCU.128 UR12, c[0x0][0x380] ;  /* 0x00007000ff0c77ac */ /* 0x000e220008000c00 */
[----:B------:R-:W-:Y:S01]  /*01e0*/  HFMA2 R4, -RZ, RZ, 0, 0 ;  /* 0x00000000ff047431 */ /* 0x000fe200000001ff */
[----:B------:R-:W1:Y:S01]  /*01f0*/  LDCU UR6, c[0x0][0x3a4] ;  /* 0x00007480ff0677ac */ /* 0x000e620008000800 */
[----:B------:R-:W-:Y:S01]  /*0200*/  ULOP3.LUT UR4, UR8, 0xfffffff0, URZ, 0xc0, !UPT ;  /* 0xfffffff008047892 */ /* 0x000fe2000f8ec0ff */
[----:B0-----:R-:W-:Y:S01]  /*0210*/  LEA R6, P0, R12, UR12, 0x2 ;  /* 0x0000000c0c067c11 */ /* 0x001fe2000f8010ff */
[----:B------:R-:W-:-:S03]  /*0220*/  UIADD3 UR5, UP0, UPT, UR14, 0x20, URZ ;  /* 0x000000200e057890 */ /* 0x000fc6000ff1e0ff */
[----:B------:R-:W-:Y:S01]  /*0230*/  IADD3 R6, P1, PT, R6, 0x20, RZ ;  /* 0x0000002006067810 */ /* 0x000fe20007f3e0ff */
[----:B------:R-:W-:Y:S01]  /*0240*/  UIADD3.X UR7, UPT, UPT, URZ, UR15, URZ, UP0, !UPT ;  /* 0x0000000fff077290 */ /* 0x000fe200087fe4ff */
[----:B------:R-:W-:Y:S01]  /*0250*/  LEA.HI.X R7, R12, UR13, R2, 0x2, P0 ;  /* 0x0000000d0c077c11 */ /* 0x000fe200080f1402 */
[----:B------:R-:W-:Y:S01]  /*0260*/  IMAD.U32 R8, RZ, RZ, UR5 ;  /* 0x00000005ff087e24 */ /* 0x000fe2000f8e00ff */
[----:B------:R-:W-:-:S03]  /*0270*/  UMOV UR5, UR4 ;  /* 0x0000000400057c82 */ /* 0x000fc60008000000 */
[----:B------:R-:W-:Y:S02]  /*0280*/  IMAD.X R7, RZ, RZ, R7, P1 ;  /* 0x000000ffff077224 */ /* 0x000fe400008e0607 */
[----:B------:R-:W-:Y:S01]  /*0290*/  IMAD.U32 R9, RZ, RZ, UR7 ;  /* 0x00000007ff097e24 */ /* 0x000fe2000f8e00ff */
[----:B-1----:R-:W-:-:S06]  /*02a0*/  UMOV UR7, UR6 ;  /* 0x0000000600077c82 */ /* 0x002fcc0008000000 */
.L_x_2:
[----:B------:R-:W2:Y:S04]  /*02b0*/  LDG.E R17, desc[UR20][R6.64+-0x20] ;  /* 0xffffe01406117981 */ /* 0x000ea8000c1e1900 */
[----:B------:R-:W2:Y:S04]  /*02c0*/  LDG.E R24, desc[UR20][R8.64+-0x20] ;  /* 0xffffe01408187981 */ /* 0x000ea8000c1e1900 */
[----:B------:R-:W3:Y:S04]  /*02d0*/  LDG.E R26, desc[UR20][R6.64+-0x1c] ;  /* 0xffffe414061a7981 */ /* 0x000ee8000c1e1900 */
[----:B------:R-:W3:Y:S04]  /*02e0*/  LDG.E R25, desc[UR20][R8.64+-0x1c] ;  /* 0xffffe41408197981 */ /* 0x000ee8000c1e1900 */
[----:B------:R-:W4:Y:S04]  /*02f0*/  LDG.E R19, desc[UR20][R6.64+-0x18] ;  /* 0xffffe81406137981 */ /* 0x000f28000c1e1900 */
[----:B------:R-:W4:Y:S04]  /*0300*/  LDG.E R18, desc[UR20][R8.64+-0x18] ;  /* 0xffffe81408127981 */ /* 0x000f28000c1e1900 */
[----:B------:R-:W5:Y:S04]  /*0310*/  LDG.E R20, desc[UR20][R6.64+-0x14] ;  /* 0xffffec1406147981 */ /* 0x000f68000c1e1900 */
        /* <DEDUP_REMOVED lines=8> */
[----:B------:R-:W5:Y:S01]  /*03a0*/  LDG.E R16, desc[UR20][R8.64+-0x4] ;  /* 0xfffffc1408107981 */ /* 0x000f62000c1e1900 */
[----:B--2---:R-:W-:-:S03]  /*03b0*/  FFMA R17, R17, R24, R4 ;  /* 0x0000001811117223 */ /* 0x004fc60000000004 */
[----:B------:R-:W2:Y:S01]  /*03c0*/  LDG.E R4, desc[UR20][R8.64] ;  /* 0x0000001408047981 */ /* 0x000ea2000c1e1900 */
[----:B---3--:R-:W-:-:S03]  /*03d0*/  FFMA R26, R26, R25, R17 ;  /* 0x000000191a1a7223 */ /* 0x008fc60000000011 */
[----:B------:R-:W2:Y:S01]  /*03e0*/  LDG.E R17, desc[UR20][R6.64] ;  /* 0x0000001406117981 */ /* 0x000ea2000c1e1900 */
[----:B----4-:R-:W-:-:S03]  /*03f0*/  FFMA R25, R19, R18, R26 ;  /* 0x0000001213197223 */ /* 0x010fc6000000001a */
[----:B------:R-:W3:Y:S04]  /*0400*/  LDG.E R18, desc[UR20][R6.64+0x4] ;  /* 0x0000041406127981 */ /* 0x000ee8000c1e1900 */
[----:B------:R-:W3:Y:S01]  /*0410*/  LDG.E R19, desc[UR20][R8.64+0x4] ;  /* 0x0000041408137981 */ /* 0x000ee2000c1e1900 */
[----:B-----5:R-:W-:-:S03]  /*0420*/  FFMA R25, R20, R21, R25 ;  /* 0x0000001514197223 */ /* 0x020fc60000000019 */
[----:B------:R-:W4:Y:S04]  /*0430*/  LDG.E R20, desc[UR20][R6.64+0x8] ;  /* 0x0000081406147981 */ /* 0x000f28000c1e1900 */
[----:B------:R-:W4:Y:S01]  /*0440*/  LDG.E R21, desc[UR20][R8.64+0x8] ;  /* 0x0000081408157981 */ /* 0x000f22000c1e1900 */
[----:B------:R-:W-:-:S03]  /*0450*/  FFMA R24, R22, R23, R25 ;  /* 0x0000001716187223 */ /* 0x000fc60000000019 */
[----:B------:R-:W5:Y:S04]  /*0460*/  LDG.E R22, desc[UR20][R6.64+0xc] ;  /* 0x00000c1406167981 */ /* 0x000f68000c1e1900 */
[----:B------:R-:W5:Y:S01]  /*0470*/  LDG.E R23, desc[UR20][R8.64+0xc] ;  /* 0x00000c1408177981 */ /* 0x000f62000c1e1900 */
[----:B------:R-:W-:-:S03]  /*0480*/  FFMA R24, R5, R10, R24 ;  /* 0x0000000a05187223 */ /* 0x000fc60000000018 */
[----:B------:R-:W5:Y:S04]  /*0490*/  LDG.E R5, desc[UR20][R6.64+0x10] ;  /* 0x0000101406057981 */ /* 0x000f68000c1e1900 */
[----:B------:R-:W5:Y:S01]  /*04a0*/  LDG.E R10, desc[UR20][R8.64+0x10] ;  /* 0x00001014080a7981 */ /* 0x000f62000c1e1900 */
[----:B------:R-:W-:-:S03]  /*04b0*/  FFMA R26, R11, R14, R24 ;  /* 0x0000000e0b1a7223 */ /* 0x000fc60000000018 */
[----:B------:R-:W5:Y:S04]  /*04c0*/  LDG.E R24, desc[UR20][R6.64+0x14] ;  /* 0x0000141406187981 */ /* 0x000f68000c1e1900 */
[----:B------:R-:W5:Y:S04]  /*04d0*/  LDG.E R25, desc[UR20][R8.64+0x14] ;  /* 0x0000141408197981 */ /* 0x000f68000c1e1900 */
[----:B------:R-:W5:Y:S01]  /*04e0*/  LDG.E R11, desc[UR20][R6.64+0x18] ;  /* 0x00001814060b7981 */ /* 0x000f62000c1e1900 */
[----:B------:R-:W-:-:S03]  /*04f0*/  FFMA R26, R15, R16, R26 ;  /* 0x000000100f1a7223 */ /* 0x000fc6000000001a */
[----:B------:R-:W5:Y:S04]  /*0500*/  LDG.E R14, desc[UR20][R8.64+0x18] ;  /* 0x00001814080e7981 */ /* 0x000f68000c1e1900 */
[----:B------:R0:W5:Y:S04]  /*0510*/  LDG.E R15, desc[UR20][R6.64+0x1c] ;  /* 0x00001c14060f7981 */ /* 0x000168000c1e1900 */
[----:B------:R1:W5:Y:S01]  /*0520*/  LDG.E R16, desc[UR20][R8.64+0x1c] ;  /* 0x00001c1408107981 */ /* 0x000362000c1e1900 */
[----:B------:R-:W-:-:S04]  /*0530*/  UIADD3 UR5, UP0, UPT, UR5, -0x10, URZ ;  /* 0xfffffff005057890 */ /* 0x000fc8000ff1e0ff */
[----:B------:R-:W-:Y:S02]  /*0540*/  UIADD3.X UR7, UPT, UPT, UR7, -0x1, URZ, UP0, !UPT ;  /* 0xffffffff07077890 */ /* 0x000fe400087fe4ff */
[----:B------:R-:W-:-:S04]  /*0550*/  UISETP.NE.U32.AND UP0, UPT, UR5, URZ, UPT ;  /* 0x000000ff0500728c */ /* 0x000fc8000bf05070 */
[----:B------:R-:W-:Y:S01]  /*0560*/  UISETP.NE.AND.EX UP0, UPT, UR7, URZ, UPT, UP0 ;  /* 0x000000ff0700728c */ /* 0x000fe2000bf05300 */
[----:B0-----:R-:W-:Y:S02]  /*0570*/  IADD3 R6, P1, PT, R6, 0x40, RZ ;  /* 0x0000004006067810 */ /* 0x001fe40007f3e0ff */
[----:B-1----:R-:W-:-:S03]  /*0580*/  IADD3 R8, P0, PT, R8, 0x40, RZ ;  /* 0x0000004008087810 */ /* 0x002fc60007f1e0ff */
[----:B------:R-:W-:Y:S01]  /*0590*/  IMAD.X R7, RZ, RZ, R7, P1 ;  /* 0x000000ffff077224 */ /* 0x000fe200008e0607 */
[----:B------:R-:W-:Y:S01]  /*05a0*/  IADD3.X R9, PT, PT, RZ, R9, RZ, P0, !PT ;  /* 0x00000009ff097210 */ /* 0x000fe200007fe4ff */
[----:B--2---:R-:W-:-:S04]  /*05b0*/  FFMA R17, R17, R4, R26 ;  /* 0x0000000411117223 */ /* 0x004fc8000000001a */
[----:B---3--:R-:W-:-:S04]  /*05c0*/  FFMA R17, R18, R19, R17 ;  /* 0x0000001312117223 */ /* 0x008fc80000000011 */
[----:B----4-:R-:W-:-:S04]  /*05d0*/  FFMA R17, R20, R21, R17 ;  /* 0x0000001514117223 */ /* 0x010fc80000000011 */
[----:B-----5:R-:W-:-:S04]  /*05e0*/  FFMA R22, R22, R23, R17 ;  /* 0x0000001716167223 */ /* 0x020fc80000000011 */
[----:B------:R-:W-:-:S04]  /*05f0*/  FFMA R5, R5, R10, R22 ;  /* 0x0000000a05057223 */ /* 0x000fc80000000016 */
[----:B------:R-:W-:-:S04]  /*0600*/  FFMA R24, R24, R25, R5 ;  /* 0x0000001918187223 */ /* 0x000fc80000000005 */
[----:B------:R-:W-:-:S04]  /*0610*/  FFMA R14, R11, R14, R24 ;  /* 0x0000000e0b0e7223 */ /* 0x000fc80000000018 */
[----:B------:R-:W-:Y:S01]  /*0620*/  FFMA R4, R15, R16, R14 ;  /* 0x000000100f047223 */ /* 0x000fe2000000000e */
[----:B------:R-:W-:Y:S06]  /*0630*/  BRA.U UP0, `(.L_x_2) ;  /* 0xfffffffd001c7547 */ /* 0x000fec000b83ffff */
.L_x_1:
[----:B------:R-:W-:Y:S05]  /*0640*/  BRA.U !UP1, `(.L_x_0) ;  /* 0x0000000d09a07547 */ /* 0x000fea000b800000 */
[----:B------:R-:W-:Y:S02]  /*0650*/  UISETP.GE.U32.AND UP1, UPT, UR10, 0x8, UPT ;  /* 0x000000080a00788c */ /* 0x000fe4000bf26070 */
[----:B------:R-:W-:Y:S02]  /*0660*/  ULOP3.LUT UR36, UR8, 0x7, URZ, 0xc0, !UPT ;  /* 0x0000000708247892 */ /* 0x000fe4000f8ec0ff */
[----:B------:R-:W-:Y:S02]  /*0670*/  UISETP.GE.U32.AND.EX UP1, UPT, URZ, URZ, UPT, UP1 ;  /* 0x000000ffff00728c */ /* 0x000fe4000bf26110 */
[----:B------:R-:W-:-:S04]  /*0680*/  UISETP.NE.U32.AND UP0, UPT, UR36, URZ, UPT ;  /* 0x000000ff2400728c */ /* 0x000fc8000bf05070 */
[----:B------:R-:W-:-:S03]  /*0690*/  UISETP.NE.AND.EX UP0, UPT, URZ, URZ, UPT, UP0 ;  /* 0x000000ffff00728c */ /* 0x000fc6000bf05300 */
[----:B------:R-:W-:Y:S08]  /*06a0*/  BRA.U !UP1, `(.L_x_3) ;  /* 0x0000000909147547 */ /* 0x000ff0000b800000 */
[----:B------:R-:W0:Y:S01]  /*06b0*/  LDCU.128 UR12, c[0x0][0x380] ;  /* 0x00007000ff0c77ac */ /* 0x000e220008000c00 */
[----:B------:R-:W-:Y:S01]  /*06c0*/  IADD3 R7, P0, PT, R12, UR4, RZ ;  /* 0x000000040c077c10 */ /* 0x000fe2000ff1e0ff */
[----:B------:R-:W-:-:S03]  /*06d0*/  UIADD3 UR33, UP1, UPT, UR4, 0x1, URZ ;  /* 0x0000000104217890 */ /* 0x000fc6000ff3e0ff */
[----:B------:R-:W-:Y:S01]  /*06e0*/  IADD3.X R8, PT, PT, R2, UR6, RZ, P0, !PT ;  /* 0x0000000602087c10 */ /* 0x000fe200087fe4ff */
[----:B------:R-:W-:Y:S02]  /*06f0*/  UIADD3 UR32, UP6, UPT, UR4, 0x2, URZ ;  /* 0x0000000204207890 */ /* 0x000fe4000ffde0ff */
[----:B------:R-:W-:Y:S01]  /*0700*/  UIADD3 UR31, UP5, UPT, UR4, 0x3, URZ ;  /* 0x00000003041f7890 */ /* 0x000fe2000ffbe0ff */
[C---:B------:R-:W-:Y:S01]  /*0710*/  IADD3 R5, P1, PT, R12.reuse, UR33, RZ ;  /* 0x000000210c057c10 */ /* 0x040fe2000ff3e0ff */
[----:B------:R-:W-:Y:S02]  /*0720*/  UIADD3 UR30, UP4, UPT, UR4, 0x4, URZ ;  /* 0x00000004041e7890 */ /* 0x000fe4000ff9e0ff */
[----:B------:R-:W-:Y:S02]  /*0730*/  UIADD3 UR29, UP3, UPT, UR4, 0x5, URZ ;  /* 0x00000005041d7890 */ /* 0x000fe4000ff7e0ff */
[----:B------:R-:W-:Y:S01]  /*0740*/  IMAD.X R6, RZ, RZ, R2, P1 ;  /* 0x000000ffff067224 */ /* 0x000fe200008e0602 */
[----:B------:R-:W-:Y:S01]  /*0750*/  UIADD3 UR28, UP2, UPT, UR4, 0x6, URZ ;  /* 0x00000006041c7890 */ /* 0x000fe2000ff5e0ff */
[----:B0-----:R-:W-:Y:S01]  /*0760*/  LEA R24, P0, R7, UR12, 0x2 ;  /* 0x0000000c07187c11 */ /* 0x001fe2000f8010ff */
[----:B------:R-:W-:Y:S01]  /*0770*/  UIADD3.X UR26, UPT, UPT, URZ, UR6, URZ, UP1, !UPT ;  /* 0x00000006ff1a7290 */ /* 0x000fe20008ffe4ff */
[----:B------:R-:W-:Y:S01]  /*0780*/  LEA R10, P1, R5, UR12, 0x2 ;  /* 0x0000000c050a7c11 */ /* 0x000fe2000f8210ff */
[----:B------:R-:W-:Y:S01]  /*0790*/  UIADD3 UR27, UP1, UPT, UR4, 0x7, URZ ;  /* 0x00000007041b7890 */ /* 0x000fe2000ff3e0ff */
[----:B------:R-:W-:Y:S01]  /*07a0*/  LEA.HI.X R25, R7, UR13, R8, 0x2, P0 ;  /* 0x0000000d07197c11 */ /* 0x000fe200080f1408 */
[----:B------:R-:W-:Y:S01]  /*07b0*/  USHF.L.U32 UR25, UR33, 0x2, URZ ;  /* 0x0000000221197899 */ /* 0x000fe200080006ff */
[----:B------:R-:W-:Y:S01]  /*07c0*/  LEA.HI.X R11, R5, UR13, R6, 0x2, P1 ;  /* 0x0000000d050b7c11 */ /* 0x000fe200088f1406 */
[----:B------:R-:W-:Y:S01]  /*07d0*/  UIADD3.X UR24, UPT, UPT, URZ, UR6, URZ, UP6, !UPT ;  /* 0x00000006ff187290 */ /* 0x000fe2000b7fe4ff */
[C---:B------:R-:W-:Y:S01]  /*07e0*/  IADD3 R7, P0, PT, R12.reuse, UR32, RZ ;  /* 0x000000200c077c10 */ /* 0x040fe2000ff1e0ff */
[----:B------:R-:W-:Y:S01]  /*07f0*/  ULEA UR34, UP6, UR4, UR14, 0x2 ;  /* 0x0000000e04227291 */ /* 0x000fe2000f8c10ff */
[C---:B------:R-:W-:Y:S01]  /*0800*/  IADD3 R5, P1, PT, R12.reuse, UR31, RZ ;  /* 0x0000001f0c057c10 */ /* 0x040fe2000ff3e0ff */
[----:B------:R-:W-:Y:S01]  /*0810*/  USHF.L.U32 UR23, UR32, 0x2, URZ ;  /* 0x0000000220177899 */ /* 0x000fe200080006ff */
[----:B------:R-:W-:Y:S01]  /*0820*/  IADD3.X R8, PT, PT, RZ, R2, RZ, P0, !PT ;  /* 0x00000002ff087210 */ /* 0x000fe200007fe4ff */
[----:B------:R-:W-:Y:S01]  /*0830*/  USHF.L.U64.HI UR26, UR33, 0x2, UR26 ;  /* 0x00000002211a7899 */ /* 0x000fe2000801021a */
[----:B------:R-:W-:Y:S01]  /*0840*/  LEA R20, P0, R7, UR12, 0x2 ;  /* 0x0000000c07147c11 */ /* 0x000fe2000f8010ff */
[----:B------:R-:W-:Y:S01]  /*0850*/  IMAD.X R6, RZ, RZ, R2, P1 ;  /* 0x000000ffff067224 */ /* 0x000fe200008e0602 */
[----:B------:R-:W-:Y:S01]  /*0860*/  LEA R22, P1, R5, UR12, 0x2 ;  /* 0x0000000c05167c11 */ /* 0x000fe2000f8210ff */
[----:B------:R-:W-:Y:S01]  /*0870*/  ULOP3.LUT UR25, UR25, 0xfffffffc, URZ, 0xc0, !UPT ;  /* 0xfffffffc19197892 */ /* 0x000fe2000f8ec0ff */
[----:B------:R-:W-:Y:S01]  /*0880*/  LEA.HI.X R21, R7, UR13, R8, 0x2, P0 ;  /* 0x0000000d07157c11 */ /* 0x000fe200080f1408 */
[----:B------:R-:W-:Y:S01]  /*0890*/  USHF.L.U32 UR19, UR31, 0x2, URZ ;  /* 0x000000021f137899 */ /* 0x000fe200080006ff */
[----:B------:R-:W-:Y:S01]  /*08a0*/  IADD3 R7, P0, PT, R12, UR30, RZ ;  /* 0x0000001e0c077c10 */ /* 0x000fe2000ff1e0ff */
[----:B------:R-:W-:Y:S01]  /*08b0*/  USHF.L.U32 UR17, UR30, 0x2, URZ ;  /* 0x000000021e117899 */ /* 0x000fe200080006ff */
[----:B------:R-:W-:Y:S01]  /*08c0*/  LEA.HI.X R23, R5, UR13, R6, 0x2, P1 ;  /* 0x0000000d05177c11 */ /* 0x000fe200088f1406 */
[----:B------:R-:W-:-:S02]  /*08d0*/  USHF.L.U32 UR11, UR29, 0x2, URZ ;  /* 0x000000021d0b7899 */ /* 0x000fc400080006ff */
[C---:B------:R-:W-:Y:S01]  /*08e0*/  IADD3 R5, P1, PT, R12.reuse, UR29, RZ ;  /* 0x0000001d0c057c10 */ /* 0x040fe2000ff3e0ff */
[----:B------:R-:W-:Y:S01]  /*08f0*/  IMAD.X R8, RZ, RZ, R2, P0 ;  /* 0x000000ffff087224 */ /* 0x000fe200000e0602 */
[----:B------:R-:W-:Y:S01]  /*0900*/  LEA R16, P0, R7, UR12, 0x2 ;  /* 0x0000000c07107c11 */ /* 0x000fe2000f8010ff */
[----:B------:R-:W-:Y:S01]  /*0910*/  USHF.L.U32 UR9, UR28, 0x2, URZ ;  /* 0x000000021c097899 */ /* 0x000fe200080006ff */
[----:B------:R-:W-:Y:S01]  /*0920*/  IADD3.X R6, PT, PT, RZ, R2, RZ, P1, !PT ;  /* 0x00000002ff067210 */ /* 0x000fe20000ffe4ff */
[----:B------:R-:W-:Y:S01]  /*0930*/  USHF.L.U32 UR5, UR27, 0x2, URZ ;  /* 0x000000021b057899 */ /* 0x000fe200080006ff */
[----:B------:R-:W-:Y:S01]  /*0940*/  LEA R18, P1, R5, UR12, 0x2 ;  /* 0x0000000c05127c11 */ /* 0x000fe2000f8210ff */
[----:B------:R-:W-:Y:S01]  /*0950*/  UIADD3.X UR22, UPT, UPT, URZ, UR6, URZ, UP5, !UPT ;  /* 0x00000006ff167290 */ /* 0x000fe2000affe4ff */
[----:B------:R-:W-:Y:S01]  /*0960*/  LEA.HI.X R17, R7, UR13, R8, 0x2, P0 ;  /* 0x0000000d07117c11 */ /* 0x000fe200080f1408 */
[----:B------:R-:W-:Y:S01]  /*0970*/  UIADD3.X UR18, UPT, UPT, URZ, UR6, URZ, UP4, !UPT ;  /* 0x00000006ff127290 */ /* 0x000fe2000a7fe4ff */
[----:B------:R-:W-:Y:S01]  /*0980*/  LEA.HI.X R19, R5, UR13, R6, 0x2, P1 ;  /* 0x0000000d05137c11 */ /* 0x000fe200088f1406 */
[----:B------:R-:W-:Y:S01]  /*0990*/  ULEA.HI.X UR35, UR4, UR15, UR6, 0x2, UP6 ;  /* 0x0000000f04237291 */ /* 0x000fe2000b0f1406 */
[C---:B------:R-:W-:Y:S01]  /*09a0*/  IADD3 R7, P0, PT, R12.reuse, UR28, RZ ;  /* 0x0000001c0c077c10 */ /* 0x040fe2000ff1e0ff */
[----:B------:R-:W-:Y:S01]  /*09b0*/  USHF.L.U64.HI UR24, UR32, 0x2, UR24 ;  /* 0x0000000220187899 */ /* 0x000fe20008010218 */
[----:B------:R-:W-:Y:S01]  /*09c0*/  IADD3 R5, P2, PT, R12, UR27, RZ ;  /* 0x0000001b0c057c10 */ /* 0x000fe2000ff5e0ff */
[----:B------:R-:W-:Y:S01]  /*09d0*/  ULOP3.LUT UR23, UR23, 0xfffffffc, URZ, 0xc0, !UPT ;  /* 0xfffffffc17177892 */ /* 0x000fe2000f8ec0ff */
[----:B------:R-:W-:Y:S01]  /*09e0*/  LEA R28, P1, R7, UR12, 0x2 ;  /* 0x0000000c071c7c11 */ /* 0x000fe2000f8210ff */
[--C-:B------:R-:W-:Y:S01]  /*09f0*/  IMAD.X R8, RZ, RZ, R2.reuse, P0 ;  /* 0x000000ffff087224 */ /* 0x100fe200000e0602 */
[----:B------:R-:W-:Y:S01]  /*0a00*/  ULOP3.LUT UR26, UR26, 0x3, URZ, 0xc0, !UPT ;  /* 0x000000031a1a7892 */ /* 0x000fe2000f8ec0ff */
[----:B------:R-:W-:Y:S01]  /*0a10*/  IMAD.X R6, RZ, RZ, R2, P2 ;  /* 0x000000ffff067224 */ /* 0x000fe200010e0602 */
[----:B------:R-:W-:Y:S01]  /*0a20*/  UIADD3 UR25, UP6, UPT, UR25, UR14, URZ ;  /* 0x0000000e19197290 */ /* 0x000fe2000ffde0ff */
[----:B------:R-:W-:Y:S01]  /*0a30*/  LEA R14, P3, R5, UR12, 0x2 ;  /* 0x0000000c050e7c11 */ /* 0x000fe2000f8610ff */
[----:B------:R-:W-:Y:S01]  /*0a40*/  UIADD3.X UR7, UPT, UPT, URZ, UR6, URZ, UP1, !UPT ;  /* 0x00000006ff077290 */ /* 0x000fe20008ffe4ff */
[----:B------:R-:W-:Y:S01]  /*0a50*/  LEA.HI.X R29, R7, UR13, R8, 0x2, P1 ;  /* 0x0000000d071d7c11 */ /* 0x000fe200088f1408 */
[----:B------:R-:W-:Y:S01]  /*0a60*/  UIADD3.X UR16, UPT, UPT, URZ, UR6, URZ, UP3, !UPT ;  /* 0x00000006ff107290 */ /* 0x000fe20009ffe4ff */
[----:B------:R-:W-:Y:S01]  /*0a70*/  LEA.HI.X R15, R5, UR13, R6, 0x2, P3 ;  /* 0x0000000d050f7c11 */ /* 0x000fe200098f1406 */
[----:B------:R-:W-:Y:S01]  /*0a80*/  ULOP3.LUT UR19, UR19, 0xfffffffc, URZ, 0xc0, !UPT ;  /* 0xfffffffc13137892 */ /* 0x000fe2000f8ec0ff */
[----:B------:R-:W-:Y:S01]  /*0a90*/  IMAD.U32 R7, RZ, RZ, UR35 ;  /* 0x00000023ff077e24 */ /* 0x000fe2000f8e00ff */
[----:B------:R-:W-:Y:S01]  /*0aa0*/  ULOP3.LUT UR17, UR17, 0xfffffffc, URZ, 0xc0, !UPT ;  /* 0xfffffffc11117892 */ /* 0x000fe2000f8ec0ff */
[----:B------:R-:W-:Y:S01]  /*0ab0*/  MOV R6, UR34 ;  /* 0x0000002200067c02 */ /* 0x000fe20008000f00 */
[----:B------:R-:W-:Y:S01]  /*0ac0*/  ULOP3.LUT UR11, UR11, 0xfffffffc, URZ, 0xc0, !UPT ;  /* 0xfffffffc0b0b7892 */ /* 0x000fe2000f8ec0ff */
[----:B------:R0:W2:Y:S01]  /*0ad0*/  LDG.E R9, desc[UR20][R24.64] ;  /* 0x0000001418097981 */ /* 0x0000a2000c1e1900 */
[----:B------:R-:W-:-:S02]  /*0ae0*/  ULOP3.LUT UR9, UR9, 0xfffffffc, URZ, 0xc0, !UPT ;  /* 0xfffffffc09097892 */ /* 0x000fc4000f8ec0ff */
[----:B------:R-:W-:Y:S01]  /*0af0*/  ULOP3.LUT UR5, UR5, 0xfffffffc, URZ, 0xc0, !UPT ;  /* 0xfffffffc05057892 */ /* 0x000fe2000f8ec0ff */
[----:B------:R-:W3:Y:S01]  /*0b00*/  LDG.E R11, desc[UR20][R10.64] ;  /* 0x000000140a0b7981 */ /* 0x000ee2000c1e1900 */
[----:B------:R-:W-:Y:S02]  /*0b10*/  USHF.L.U64.HI UR22, UR31, 0x2, UR22 ;  /* 0x000000021f167899 */ /* 0x000fe40008010216 */
[----:B------:R-:W-:Y:S02]  /*0b20*/  USHF.L.U64.HI UR18, UR30, 0x2, UR18 ;  /* 0x000000021e127899 */ /* 0x000fe40008010212 */
[----:B------:R-:W-:Y:S02]  /*0b30*/  UIADD3.X UR10, UPT, UPT, URZ, UR6, URZ, UP2, !UPT ;  /* 0x00000006ff0a7290 */ /* 0x000fe400097fe4ff */
[----:B------:R-:W-:Y:S02]  /*0b40*/  UIADD3 UR23, UP5, UPT, UR23, UR14, URZ ;  /* 0x0000000e17177290 */ /* 0x000fe4000ffbe0ff */
[----:B------:R-:W-:Y:S01]  /*0b50*/  ULOP3.LUT UR24, UR24, 0x3, URZ, 0xc0, !UPT ;  /* 0x0000000318187892 */ /* 0x000fe2000f8ec0ff */
[----:B------:R-:W-:Y:S01]  /*0b60*/  IMAD.U32 R26, RZ, RZ, UR25 ;  /* 0x00000019ff1a7e24 */ /* 0x000fe2000f8e00ff */
[----:B------:R-:W-:Y:S01]  /*0b70*/  UIADD3.X UR26, UPT, UPT, UR26, UR15, URZ, UP6, !UPT ;  /* 0x0000000f1a1a7290 */ /* 0x000fe2000b7fe4ff */
[----:B------:R-:W2:Y:S01]  /*0b80*/  LDG.E R7, desc[UR20][R6.64] ;  /* 0x0000001406077981 */ /* 0x000ea2000c1e1900 */
[----:B------:R-:W-:-:S02]  /*0b90*/  USHF.L.U64.HI UR6, UR27, 0x2, UR7 ;  /* 0x000000021b067899 */ /* 0x000fc40008010207 */
[----:B------:R-:W-:Y:S01]  /*0ba0*/  USHF.L.U64.HI UR16, UR29, 0x2, UR16 ;  /* 0x000000021d107899 */ /* 0x000fe20008010210 */
[----:B------:R-:W4:Y:S01]  /*0bb0*/  LDG.E R28, desc[UR20][R28.64] ;  /* 0x000000141c1c7981 */ /* 0x000f22000c1e1900 */
[----:B------:R-:W-:Y:S02]  /*0bc0*/  UIADD3 UR19, UP4, UPT, UR19, UR14, URZ ;  /* 0x0000000e13137290 */ /* 0x000fe4000ff9e0ff */
[----:B------:R-:W-:Y:S01]  /*0bd0*/  UIADD3 UR17, UP3, UPT, UR17, UR14, URZ ;  /* 0x0000000e11117290 */ /* 0x000fe2000ff7e0ff */
[----:B------:R1:W5:Y:S01]  /*0be0*/  LDG.E R5, desc[UR20][R20.64] ;  /* 0x0000001414057981 */ /* 0x000362000c1e1900 */
[----:B------:R-:W-:Y:S02]  /*0bf0*/  UIADD3 UR11, UP2, UPT, UR11, UR14, URZ ;  /* 0x0000000e0b0b7290 */ /* 0x000fe4000ff5e0ff */
[----:B------:R-:W-:Y:S01]  /*0c00*/  UIADD3 UR7, UP1, UPT, UR9, UR14, URZ ;  /* 0x0000000e09077290 */ /* 0x000fe2000ff3e0ff */
[----:B------:R1:W4:Y:S01]  /*0c10*/  LDG.E R8, desc[UR20][R16.64] ;  /* 0x0000001410087981 */ /* 0x000322000c1e1900 */
[----:B------:R-:W-:-:S02]  /*0c20*/  UIADD3 UR5, UP6, UPT, UR5, UR14, URZ ;  /* 0x0000000e05057290 */ /* 0x000fc4000ffde0ff */
[----:B------:R-:W-:Y:S01]  /*0c30*/  ULOP3.LUT UR22, UR22, 0x3, URZ, 0xc0, !UPT ;  /* 0x0000000316167892 */ /* 0x000fe2000f8ec0ff */
[----:B------:R-:W-:Y:S01]  /*0c40*/  MOV R27, UR26 ;  /* 0x0000001a001b7c02 */ /* 0x000fe20008000f00 */
[----:B------:R-:W-:Y:S01]  /*0c50*/  ULOP3.LUT UR14, UR18, 0x3, URZ, 0xc0, !UPT ;  /* 0x00000003120e7892 */ /* 0x000fe2000f8ec0ff */
[----:B0-----:R-:W-:Y:S01]  /*0c60*/  IMAD.U32 R24, RZ, RZ, UR23 ;  /* 0x00000017ff187e24 */ /* 0x001fe2000f8e00ff */
[----:B------:R-:W-:Y:S01]  /*0c70*/  UIADD3.X UR18, UPT, UPT, UR24, UR15, URZ, UP5, !UPT ;  /* 0x0000000f18127290 */ /* 0x000fe2000affe4ff */
[----:B------:R0:W4:Y:S01]  /*0c80*/  LDG.E R10, desc[UR20][R22.64] ;  /* 0x00000014160a7981 */ /* 0x000122000c1e1900 */
[----:B------:R-:W-:Y:S02]  /*0c90*/  ULOP3.LUT UR12, UR16, 0x3, URZ, 0xc0, !UPT ;  /* 0x00000003100c7892 */ /* 0x000fe4000f8ec0ff */
[----:B------:R-:W-:Y:S01]  /*0ca0*/  UIADD3.X UR16, UPT, UPT, UR22, UR15, URZ, UP4, !UPT ;  /* 0x0000000f16107290 */ /* 0x000fe2000a7fe4ff */
[----:B------:R-:W3:Y:S01]  /*0cb0*/  LDG.E R29, desc[UR20][R26.64] ;  /* 0x000000141a1d7981 */ /* 0x000ee2000c1e1900 */
[----:B------:R-:W-:Y:S01]  /*0cc0*/  USHF.L.U64.HI UR10, UR28, 0x2, UR10 ;  /* 0x000000021c0a7899 */ /* 0x000fe2000801020a */
[----:B------:R-:W-:Y:S01]  /*0cd0*/  IMAD.U32 R25, RZ, RZ, UR18 ;  /* 0x00000012ff197e24 */ /* 0x000fe2000f8e00ff */
[----:B------:R-:W-:Y:S01]  /*0ce0*/  UIADD3.X UR13, UPT, UPT, UR14, UR15, URZ, UP3, !UPT ;  /* 0x0000000f0e0d7290 */ /* 0x000fe20009ffe4ff */
[----:B-1----:R-:W-:Y:S01]  /*0cf0*/  MOV R20, UR19 ;  /* 0x0000001300147c02 */ /* 0x002fe20008000f00 */
[----:B------:R-:W-:Y:S01]  /*0d00*/  IMAD.U32 R21, RZ, RZ, UR16 ;  /* 0x00000010ff157e24 */ /* 0x000fe2000f8e00ff */
[----:B------:R-:W-:Y:S01]  /*0d10*/  ULOP3.LUT UR9, UR10, 0x3, URZ, 0xc0, !UPT ;  /* 0x000000030a097892 */ /* 0x000fe2000f8ec0ff */
[----:B------:R-:W5:Y:S01]  /*0d20*/  LDG.E R24, desc[UR20][R24.64] ;  /* 0x0000001418187981 */ /* 0x000f62000c1e1900 */
[----:B------:R-:W-:Y:S01]  /*0d30*/  UIADD3.X UR10, UPT, UPT, UR12, UR15, URZ, UP2, !UPT ;  /* 0x0000000f0c0a7290 */ /* 0x000fe200097fe4ff */
[----:B------:R-:W-:Y:S01]  /*0d40*/  MOV R17, UR13 ;  /* 0x0000000d00117c02 */ /* 0x000fe20008000f00 */
[----:B------:R-:W-:Y:S01]  /*0d50*/  IMAD.U32 R16, RZ, RZ, UR17 ;  /* 0x00000011ff107e24 */ /* 0x000fe2000f8e00ff */
[----:B------:R-:W-:Y:S01]  /*0d60*/  UIADD3.X UR9, UPT, UPT, UR9, UR15, URZ, UP1, !UPT ;  /* 0x0000000f09097290 */ /* 0x000fe20008ffe4ff */
[----:B------:R-:W4:Y:S01]  /*0d70*/  LDG.E R21, desc[UR20][R20.64] ;  /* 0x0000001414157981 */ /* 0x000f22000c1e1900 */
[----:B------:R-:W-:-:S03]  /*0d80*/  ULOP3.LUT UR6, UR6, 0x3, URZ, 0xc0, !UPT ;  /* 0x0000000306067892 */ /* 0x000fc6000f8ec0ff */
[----:B------:R1:W4:Y:S01]  /*0d90*/  LDG.E R6, desc[UR20][R18.64] ;  /* 0x0000001412067981 */ /* 0x000322000c1e1900 */
[----:B------:R-:W-:Y:S01]  /*0da0*/  UIADD3.X UR6, UPT, UPT, UR6, UR15, URZ, UP6, !UPT ;  /* 0x0000000f06067290 */ /* 0x000fe2000b7fe4ff */
[----:B0-----:R-:W-:Y:S02]  /*0db0*/  IMAD.U32 R23, RZ, RZ, UR9 ;  /* 0x00000009ff177e24 */ /* 0x001fe4000f8e00ff */
[----:B------:R-:W4:Y:S01]  /*0dc0*/  LDG.E R17, desc[UR20][R16.64] ;  /* 0x0000001410117981 */ /* 0x000f22000c1e1900 */
[----:B------:R-:W-:-:S03]  /*0dd0*/  MOV R22, UR7 ;  /* 0x0000000700167c02 */ /* 0x000fc60008000f00 */
[----:B------:R-:W4:Y:S01]  /*0de0*/  LDG.E R14, desc[UR20][R14.64] ;  /* 0x000000140e0e7981 */ /* 0x000f22000c1e1900 */
[----:B-1----:R-:W-:Y:S02]  /*0df0*/  IMAD.U32 R19, RZ, RZ, UR10 ;  /* 0x0000000aff137e24 */ /* 0x002fe4000f8e00ff */
[----:B------:R-:W-:Y:S01]  /*0e00*/  IMAD.U32 R18, RZ, RZ, UR11 ;  /* 0x0000000bff127e24 */ /* 0x000fe2000f8e00ff */
[----:B------:R-:W-:Y:S01]  /*0e10*/  MOV R27, UR6 ;  /* 0x00000006001b7c02 */ /* 0x000fe20008000f00 */
[----:B------:R-:W-:Y:S01]  /*0e20*/  IMAD.U32 R26, RZ, RZ, UR5 ;  /* 0x00000005ff1a7e24 */ /* 0x000fe2000f8e00ff */
[----:B------:R-:W4:Y:S04]  /*0e30*/  LDG.E R23, desc[UR20][R22.64] ;  /* 0x0000001416177981 */ /* 0x000f28000c1e1900 */
[----:B------:R-:W4:Y:S04]  /*0e40*/  LDG.E R19, desc[UR20][R18.64] ;  /* 0x0000001412137981 */ /* 0x000f28000c1e1900 */
[----:B------:R-:W4:Y:S01]  /*0e50*/  LDG.E R26, desc[UR20][R26.64] ;  /* 0x000000141a1a7981 */ /* 0x000f22000c1e1900 */
[----:B------:R-:W-:Y:S01]  /*0e60*/  UIADD3 UR4, UPT, UPT, UR4, 0x8, URZ ;  /* 0x0000000804047890 */ /* 0x000fe2000fffe0ff */
[----:B------:R-:W-:Y:S01]  /*0e70*/  UMOV UR6, URZ ;  /* 0x000000ff00067c82 */ /* 0x000fe20008000000 */
[----:B--2---:R-:W-:-:S04]  /*0e80*/  FFMA R4, R9, R7, R4 ;  /* 0x0000000709047223 */ /* 0x004fc80000000004 */
[----:B---3--:R-:W-:-:S04]  /*0e90*/  FFMA R4, R11, R29, R4 ;  /* 0x0000001d0b047223 */ /* 0x008fc80000000004 */
[----:B-----5:R-:W-:-:S04]  /*0ea0*/  FFMA R5, R5, R24, R4 ;  /* 0x0000001805057223 */ /* 0x020fc80000000004 */
[----:B----4-:R-:W-:-:S04]  /*0eb0*/  FFMA R5, R10, R21, R5 ;  /* 0x000000150a057223 */ /* 0x010fc80000000005 */
[----:B------:R-:W-:-:S04]  /*0ec0*/  FFMA R5, R8, R17, R5 ;  /* 0x0000001108057223 */ /* 0x000fc80000000005 */
[----:B------:R-:W-:-:S04]  /*0ed0*/  FFMA R5, R6, R19, R5 ;  /* 0x0000001306057223 */ /* 0x000fc80000000005 */
[----:B------:R-:W-:-:S04]  /*0ee0*/  FFMA R5, R28, R23, R5 ;  /* 0x000000171c057223 */ /* 0x000fc80000000005 */
[----:B------:R-:W-:-:S07]  /*0ef0*/  FFMA R4, R14, R26, R5 ;  /* 0x0000001a0e047223 */ /* 0x000fce0000000005 */
.L_x_3:
[----:B------:R-:W-:Y:S05]  /*0f00*/  BRA.U !UP0, `(.L_x_0) ;  /* 0x0000000508707547 */ /* 0x000fea000b800000 */
[----:B------:R-:W-:Y:S02]  /*0f10*/  UISETP.GE.U32.AND UP1, UPT, UR36, 0x4, UPT ;  /* 0x000000042400788c */ /* 0x000fe4000bf26070 */
[----:B------:R-:W-:Y:S02]  /*0f20*/  ULOP3.LUT UR8, UR8, 0x3, URZ, 0xc0, !UPT ;  /* 0x0000000308087892 */ /* 0x000fe4000f8ec0ff */
[----:B------:R-:W-:Y:S02]  /*0f30*/  UISETP.GE.U32.AND.EX UP1, UPT, URZ, URZ, UPT, UP1 ;  /* 0x000000ffff00728c */ /* 0x000fe4000bf26110 */
[----:B------:R-:W-:Y:S01]  /*0f40*/  UISETP.NE.U32.AND UP0, UPT, UR8, URZ, UPT ;  /* 0x000000ff0800728c */ /* 0x000fe2000bf05070 */
[----:B------:R-:W-:Y:S01]  /*0f50*/  UMOV UR5, URZ ;  /* 0x000000ff00057c82 */ /* 0x000fe20008000000 */
[----:B------:R-:W0:Y:S02]  /*0f60*/  LDCU.128 UR12, c[0x0][0x380] ;  /* 0x00007000ff0c77ac */ /* 0x000e240008000c00 */
[----:B------:R-:W-:-:S03]  /*0f70*/  UISETP.NE.AND.EX UP0, UPT, UR5, URZ, UPT, UP0 ;  /* 0x000000ff0500728c */ /* 0x000fc6000bf05300 */
[----:B------:R-:W-:Y:S08]  /*0f80*/  BRA.U !UP1, `(.L_x_4) ;  /* 0x0000000509047547 */ /* 0x000ff0000b800000 */
[----:B------:R-:W1:Y:S01]  /*0f90*/  LDCU.128 UR16, c[0x0][0x380] ;  /* 0x00007000ff1077ac */ /* 0x000e620008000c00 */
[----:B------:R-:W-:Y:S01]  /*0fa0*/  IADD3 R5, P0, PT, R12, UR4, RZ ;  /* 0x000000040c057c10 */ /* 0x000fe2000ff1e0ff */
[----:B------:R-:W-:-:S03]  /*0fb0*/  UIADD3 UR27, UP2, UPT, UR4, 0x1, URZ ;  /* 0x00000001041b7890 */ /* 0x000fc6000ff5e0ff */
[----:B------:R-:W-:Y:S01]  /*0fc0*/  IADD3.X R6, PT, PT, R2, UR6, RZ, P0, !PT ;  /* 0x0000000602067c10 */ /* 0x000fe200087fe4ff */
[----:B------:R-:W-:Y:S02]  /*0fd0*/  UIADD3 UR10, UP3, UPT, UR4, 0x2, URZ ;  /* 0x00000002040a7890 */ /* 0x000fe4000ff7e0ff */
[----:B------:R-:W-:Y:S02]  /*0fe0*/  UIADD3 UR23, UP4, UPT, UR4, 0x3, URZ ;  /* 0x0000000304177890 */ /* 0x000fe4000ff9e0ff */
[----:B------:R-:W-:Y:S02]  /*0ff0*/  UIADD3.X UR7, UPT, UPT, URZ, UR6, URZ, UP2, !UPT ;  /* 0x00000006ff077290 */ /* 0x000fe400097fe4ff */
[----:B------:R-:W-:Y:S02]  /*1000*/  USHF.L.U32 UR9, UR27, 0x2, URZ ;  /* 0x000000021b097899 */ /* 0x000fe400080006ff */
[----:B------:R-:W-:Y:S02]  /*1010*/  UIADD3.X UR11, UPT, UPT, URZ, UR6, URZ, UP3, !UPT ;  /* 0x00000006ff0b7290 */ /* 0x000fe40009ffe4ff */
[----:B------:R-:W-:Y:S01]  /*1020*/  USHF.L.U32 UR22, UR10, 0x2, URZ ;  /* 0x000000020a167899 */ /* 0x000fe200080006ff */
[----:B-1----:R-:W-:Y:S01]  /*1030*/  LEA R8, P0, R5, UR16, 0x2 ;  /* 0x0000001005087c11 */ /* 0x002fe2000f8010ff */
[----:B------:R-:W-:-:S02]  /*1040*/  ULEA UR26, UP1, UR4, UR18, 0x2 ;  /* 0x00000012041a7291 */ /* 0x000fc4000f8210ff */
[----:B------:R-:W-:Y:S01]  /*1050*/  USHF.L.U64.HI UR7, UR27, 0x2, UR7 ;  /* 0x000000021b077899 */ /* 0x000fe20008010207 */
[----:B------:R-:W-:Y:S01]  /*1060*/  LEA.HI.X R9, R5, UR17, R6, 0x2, P0 ;  /* 0x0000001105097c11 */ /* 0x000fe200080f1406 */
[----:B------:R-:W-:Y:S01]  /*1070*/  ULOP3.LUT UR9, UR9, 0xfffffffc, URZ, 0xc0, !UPT ;  /* 0xfffffffc09097892 */ /* 0x000fe2000f8ec0ff */
[C---:B------:R-:W-:Y:S01]  /*1080*/  IADD3 R5, P1, PT, R12.reuse, UR27, RZ ;  /* 0x0000001b0c057c10 */ /* 0x040fe2000ff3e0ff */
[----:B------:R-:W-:Y:S01]  /*1090*/  UIADD3.X UR24, UPT, UPT, URZ, UR6, URZ, UP4, !UPT ;  /* 0x00000006ff187290 */ /* 0x000fe2000a7fe4ff */
[C---:B------:R-:W-:Y:S01]  /*10a0*/  IADD3 R7, P0, PT, R12.reuse, UR10, RZ ;  /* 0x0000000a0c077c10 */ /* 0x040fe2000ff1e0ff */
[----:B------:R-:W-:Y:S01]  /*10b0*/  ULEA.HI.X UR6, UR4, UR19, UR6, 0x2, UP1 ;  /* 0x0000001304067291 */ /* 0x000fe200088f1406 */
[C---:B------:R-:W-:Y:S01]  /*10c0*/  LEA R10, P2, R5.reuse, UR16, 0x2 ;  /* 0x00000010050a7c11 */ /* 0x040fe2000f8410ff */
[--C-:B------:R-:W-:Y:S01]  /*10d0*/  IMAD.X R6, RZ, RZ, R2.reuse, P1 ;  /* 0x000000ffff067224 */ /* 0x100fe200008e0602 */
[----:B------:R-:W-:Y:S01]  /*10e0*/  IADD3 R17, P1, PT, R12, UR23, RZ ;  /* 0x000000170c117c10 */ /* 0x000fe2000ff3e0ff */
[----:B------:R-:W-:Y:S01]  /*10f0*/  IMAD.X R16, RZ, RZ, R2, P0 ;  /* 0x000000ffff107224 */ /* 0x000fe200000e0602 */
[----:B------:R-:W-:Y:S01]  /*1100*/  USHF.L.U32 UR25, UR23, 0x2, URZ ;  /* 0x0000000217197899 */ /* 0x000fe200080006ff */
[----:B------:R-:W-:Y:S01]  /*1110*/  IMAD.U32 R19, RZ, RZ, UR6 ;  /* 0x00000006ff137e24 */ /* 0x000fe2000f8e00ff */
[----:B------:R-:W-:Y:S01]  /*1120*/  LEA.HI.X R11, R5, UR17, R6, 0x2, P2 ;  /* 0x00000011050b7c11 */ /* 0x000fe200090f1406 */
[----:B------:R-:W-:Y:S01]  /*1130*/  USHF.L.U64.HI UR11, UR10, 0x2, UR11 ;  /* 0x000000020a0b7899 */ /* 0x000fe2000801020b */
[----:B------:R-:W-:Y:S01]  /*1140*/  LEA R14, P2, R7, UR16, 0x2 ;  /* 0x00000010070e7c11 */ /* 0x000fe2000f8410ff */
[----:B------:R-:W-:Y:S01]  /*1150*/  ULOP3.LUT UR22, UR22, 0xfffffffc, URZ, 0xc0, !UPT ;  /* 0xfffffffc16167892 */ /* 0x000fe2000f8ec0ff */
[----:B------:R-:W-:Y:S01]  /*1160*/  LEA R6, P3, R17, UR16, 0x2 ;  /* 0x0000001011067c11 */ /* 0x000fe2000f8610ff */
[----:B------:R-:W-:Y:S01]  /*1170*/  UIADD3 UR9, UP1, UPT, UR9, UR18, URZ ;  /* 0x0000001209097290 */ /* 0x000fe2000ff3e0ff */
[----:B------:R-:W-:Y:S01]  /*1180*/  IADD3.X R18, PT, PT, RZ, R2, RZ, P1, !PT ;  /* 0x00000002ff127210 */ /* 0x000fe20000ffe4ff */
[----:B------:R-:W-:Y:S01]  /*1190*/  ULOP3.LUT UR7, UR7, 0x3, URZ, 0xc0, !UPT ;  /* 0x0000000307077892 */ /* 0x000fe2000f8ec0ff */
[----:B------:R-:W-:Y:S01]  /*11a0*/  LEA.HI.X R15, R7, UR17, R16, 0x2, P2 ;  /* 0x00000011070f7c11 */ /* 0x000fe200090f1410 */
[----:B------:R-:W-:Y:S01]  /*11b0*/  USHF.L.U64.HI UR24, UR23, 0x2, UR24 ;  /* 0x0000000217187899 */ /* 0x000fe20008010218 */
[----:B------:R-:W-:Y:S01]  /*11c0*/  LEA.HI.X R7, R17, UR17, R18, 0x2, P3 ;  /* 0x0000001111077c11 */ /* 0x000fe200098f1412 */
[----:B------:R-:W-:Y:S01]  /*11d0*/  ULOP3.LUT UR25, UR25, 0xfffffffc, URZ, 0xc0, !UPT ;  /* 0xfffffffc19197892 */ /* 0x000fe2000f8ec0ff */
[----:B------:R-:W-:Y:S01]  /*11e0*/  IMAD.U32 R18, RZ, RZ, UR26 ;  /* 0x0000001aff127e24 */ /* 0x000fe2000f8e00ff */
[----:B------:R-:W-:Y:S01]  /*11f0*/  UIADD3 UR22, UP2, UPT, UR22, UR18, URZ ;  /* 0x0000001216167290 */ /* 0x000fe2000ff5e0ff */
[----:B------:R-:W2:Y:S01]  /*1200*/  LDG.E R9, desc[UR20][R8.64] ;  /* 0x0000001408097981 */ /* 0x000ea2000c1e1900 */
[----:B------:R-:W-:-:S02]  /*1210*/  ULOP3.LUT UR11, UR11, 0x3, URZ, 0xc0, !UPT ;  /* 0x000000030b0b7892 */ /* 0x000fc4000f8ec0ff */
[----:B------:R-:W-:Y:S01]  /*1220*/  UIADD3.X UR7, UPT, UPT, UR7, UR19, URZ, UP1, !UPT ;  /* 0x0000001307077290 */ /* 0x000fe20008ffe4ff */
[----:B------:R-:W-:Y:S01]  /*1230*/  MOV R20, UR9 ;  /* 0x0000000900147c02 */ /* 0x000fe20008000f00 */
[----:B------:R-:W-:Y:S01]  /*1240*/  UIADD3 UR25, UP3, UPT, UR25, UR18, URZ ;  /* 0x0000001219197290 */ /* 0x000fe2000ff7e0ff */
[----:B------:R-:W2:Y:S01]  /*1250*/  LDG.E R18, desc[UR20][R18.64] ;  /* 0x0000001412127981 */ /* 0x000ea2000c1e1900 */
[----:B------:R-:W-:Y:S02]  /*1260*/  ULOP3.LUT UR24, UR24, 0x3, URZ, 0xc0, !UPT ;  /* 0x0000000318187892 */ /* 0x000fe4000f8ec0ff */
[----:B------:R-:W-:Y:S01]  /*1270*/  UIADD3.X UR11, UPT, UPT, UR11, UR19, URZ, UP2, !UPT ;  /* 0x000000130b0b7290 */ /* 0x000fe200097fe4ff */
[----:B------:R-:W-:Y:S01]  /*1280*/  IMAD.U32 R21, RZ, RZ, UR7 ;  /* 0x00000007ff157e24 */ /* 0x000fe2000f8e00ff */
[----:B------:R-:W-:Y:S01]  /*1290*/  UIADD3.X UR24, UPT, UPT, UR24, UR19, URZ, UP3, !UPT ;  /* 0x0000001318187290 */ /* 0x000fe20009ffe4ff */
[----:B------:R-:W-:Y:S01]  /*12a0*/  IMAD.U32 R22, RZ, RZ, UR22 ;  /* 0x00000016ff167e24 */ /* 0x000fe2000f8e00ff */
[----:B------:R-:W3:Y:S02]  /*12b0*/  LDG.E R10, desc[UR20][R10.64] ;  /* 0x000000140a0a7981 */ /* 0x000ee4000c1e1900 */
[----:B------:R-:W-:-:S02]  /*12c0*/  MOV R23, UR11 ;  /* 0x0000000b00177c02 */ /* 0x000fc40008000f00 */
[----:B------:R-:W3:Y:S01]  /*12d0*/  LDG.E R20, desc[UR20][R20.64] ;  /* 0x0000001414147981 */ /* 0x000ee2000c1e1900 */
[----:B------:R-:W-:Y:S02]  /*12e0*/  IMAD.U32 R16, RZ, RZ, UR25 ;  /* 0x00000019ff107e24 */ /* 0x000fe4000f8e00ff */
[----:B------:R-:W-:Y:S01]  /*12f0*/  IMAD.U32 R17, RZ, RZ, UR24 ;  /* 0x00000018ff117e24 */ /* 0x000fe2000f8e00ff */
[----:B------:R-:W4:Y:S04]  /*1300*/  LDG.E R14, desc[UR20][R14.64] ;  /* 0x000000140e0e7981 */ /* 0x000f28000c1e1900 */
[----:B------:R-:W4:Y:S04]  /*1310*/  LDG.E R22, desc[UR20][R22.64] ;  /* 0x0000001416167981 */ /* 0x000f28000c1e1900 */
[----:B------:R-:W5:Y:S04]  /*1320*/  LDG.E R6, desc[UR20][R6.64] ;  /* 0x0000001406067981 */ /* 0x000f68000c1e1900 */
[----:B------:R-:W5:Y:S01]  /*1330*/  LDG.E R16, desc[UR20][R16.64] ;  /* 0x0000001410107981 */ /* 0x000f62000c1e1900 */
[----:B------:R-:W-:Y:S01]  /*1340*/  UIADD3 UR4, UPT, UPT, UR4, 0x4, URZ ;  /* 0x0000000404047890 */ /* 0x000fe2000fffe0ff */
[----:B------:R-:W-:Y:S01]  /*1350*/  UMOV UR6, URZ ;  /* 0x000000ff00067c82 */ /* 0x000fe20008000000 */
[----:B--2---:R-:W-:-:S04]  /*1360*/  FFMA R9, R9, R18, R4 ;  /* 0x0000001209097223 */ /* 0x004fc80000000004 */
[----:B---3--:R-:W-:-:S04]  /*1370*/  FFMA R9, R10, R20, R9 ;  /* 0x000000140a097223 */ /* 0x008fc80000000009 */
[----:B----4-:R-:W-:-:S04]  /*1380*/  FFMA R9, R14, R22, R9 ;  /* 0x000000160e097223 */ /* 0x010fc80000000009 */
[----:B-----5:R-:W-:-:S07]  /*1390*/  FFMA R4, R6, R16, R9 ;  /* 0x0000001006047223 */ /* 0x020fce0000000009 */
.L_x_4:
[----:B------:R-:W-:Y:S05]  /*13a0*/  BRA.U !UP0, `(.L_x_0) ;  /* 0x0000000108487547 */ /* 0x000fea000b800000 */
.L_x_5:
[----:B0-----:R-:W-:Y:S02]  /*13b0*/  ULEA UR7, UP0, UR4, UR14, 0x2 ;  /* 0x0000000e04077291 */ /* 0x001fe4000f8010ff */
[----:B------:R-:W-:Y:S02]  /*13c0*/  IADD3 R5, P0, PT, R12, UR4, RZ ;  /* 0x000000040c057c10 */ /* 0x000fe4000ff1e0ff */
[----:B------:R-:W-:Y:S02]  /*13d0*/  ULEA.HI.X UR9, UR4, UR15, UR6, 0x2, UP0 ;  /* 0x0000000f04097291 */ /* 0x000fe400080f1406 */
[----:B------:R-:W-:Y:S02]  /*13e0*/  IADD3.X R10, PT, PT, R2, UR6, RZ, P0, !PT ;  /* 0x00000006020a7c10 */ /* 0x000fe400087fe4ff */
[C---:B------:R-:W-:Y:S02]  /*13f0*/  LEA R6, P0, R5.reuse, UR12, 0x2 ;  /* 0x0000000c05067c11 */ /* 0x040fe4000f8010ff */
[----:B------:R-:W-:Y:S01]  /*1400*/  MOV R8, UR7 ;  /* 0x0000000700087c02 */ /* 0x000fe20008000f00 */
[----:B------:R-:W-:Y:S01]  /*1410*/  IMAD.U32 R9, RZ, RZ, UR9 ;  /* 0x00000009ff097e24 */ /* 0x000fe2000f8e00ff */
[----:B------:R-:W-:-:S04]  /*1420*/  LEA.HI.X R7, R5, UR13, R10, 0x2, P0 ;  /* 0x0000000d05077c11 */ /* 0x000fc800080f140a */
[----:B------:R-:W2:Y:S04]  /*1430*/  LDG.E R8, desc[UR20][R8.64] ;  /* 0x0000001408087981 */ /* 0x000ea8000c1e1900 */
[----:B------:R-:W2:Y:S01]  /*1440*/  LDG.E R7, desc[UR20][R6.64] ;  /* 0x0000001406077981 */ /* 0x000ea2000c1e1900 */
[----:B------:R-:W-:-:S04]  /*1450*/  UIADD3 UR8, UP0, UPT, UR8, -0x1, URZ ;  /* 0xffffffff08087890 */ /* 0x000fc8000ff1e0ff */
[----:B------:R-:W-:Y:S02]  /*1460*/  UIADD3.X UR5, UPT, UPT, UR5, -0x1, URZ, UP0, !UPT ;  /* 0xffffffff05057890 */ /* 0x000fe400087fe4ff */
[----:B------:R-:W-:-:S04]  /*1470*/  UISETP.NE.U32.AND UP0, UPT, UR8, URZ, UPT ;  /* 0x000000ff0800728c */ /* 0x000fc8000bf05070 */
[----:B------:R-:W-:Y:S02]  /*1480*/  UISETP.NE.AND.EX UP0, UPT, UR5, URZ, UPT, UP0 ;  /* 0x000000ff0500728c */ /* 0x000fe4000bf05300 */
[----:B------:R-:W-:Y:S01]  /*1490*/  UIADD3 UR4, UPT, UPT, UR4, 0x1, URZ ;  /* 0x0000000104047890 */ /* 0x000fe2000fffe0ff */
[----:B------:R-:W-:Y:S01]  /*14a0*/  UMOV UR6, URZ ;  /* 0x000000ff00067c82 */ /* 0x000fe20008000000 */
[----:B--2---:R-:W-:-:S05]  /*14b0*/  FFMA R4, R7, R8, R4 ;  /* 0x0000000807047223 */ /* 0x004fca0000000004 */
[----:B------:R-:W-:Y:S05]  /*14c0*/  BRA.U UP0, `(.L_x_5) ;  /* 0xfffffffd00b87547 */ /* 0x000fea000b83ffff */
.L_x_0:
[----:B------:R-:W1:Y:S02]  /*14d0*/  LDCU.64 UR4, c[0x0][0x390] ;  /* 0x00007200ff0477ac */ /* 0x000e640008000a00 */
[----:B-1----:R-:W-:-:S04]  /*14e0*/  LEA R2, P0, R0, UR4, 0x2 ;  /* 0x0000000400027c11 */ /* 0x002fc8000f8010ff */
[----:B------:R-:W-:-:S05]  /*14f0*/  LEA.HI.X R3, R0, UR5, R3, 0x2, P0 ;  /* 0x0000000500037c11 */ /* 0x000fca00080f1403 */
[----:B------:R-:W-:Y:S01]  /*1500*/  STG.E desc[UR20][R2.64], R4 ;  /* 0x0000000402007986 */ /* 0x000fe2000c101914 */
[----:B0-----:R-:W-:Y:S05]  /*1510*/  EXIT ;  /* 0x000000000000794d */ /* 0x001fea0003800000 */
.L_x_6:
[----:B------:R-:W-:-:S00]  /*1520*/  BRA `(.L_x_6) ;  /* 0xfffffffc00fc7947 */ /* 0x000fc0000383ffff */
[----:B------:R-:W-:-:S00]  /*1530*/  NOP ;  /* 0x0000000000007918 */ /* 0x000fc00000000000 */
        /* <DEDUP_REMOVED lines=12> */
.L_x_7:


//--------------------- .nv.shared.reserved.0     --------------------------
	.section	.nv.shared.reserved.0,"aw",@nobits
	.weak		__nv_reservedSMEM_offset_0_alias
	.size		__nv_reservedSMEM_offset_0_alias, 0, 64
	.other		__nv_reservedSMEM_offset_0_alias,@"STO_CUDA_RESERVED_SHARED STV_DEFAULT"
__nv_reservedSMEM_offset_0_alias:
	.zero		0
	.zero		64


//--------------------- .nv.constant0._Z11mat_vec_dotPKfS0_Pfmm --------------------------
	.section	.nv.constant0._Z11mat_vec_dotPKfS0_Pfmm,"a",@progbits
	.sectionflags	@""
	.align	4
.nv.constant0._Z11mat_vec_dotPKfS0_Pfmm:
	.zero		936


//--------------------- SYMBOLS --------------------------

	.type		.nv.reservedSmem.offset0,@object
	.size		.nv.reservedSmem.offset0,0x4
